//
// Generated by NVIDIA NVVM Compiler
//
// Compiler Build ID: CL-36424714
// Cuda compilation tools, release 13.0, V13.0.88
// Based on NVVM 20.0.0
//

.version 9.0
.target sm_100
.address_size 64

	// .globl	_Z6matmulPfjjS_jjS_
// _ZZ6matmulPfjjS_jjS_E8mat1Tile has been demoted
// _ZZ6matmulPfjjS_jjS_E8mat2Tile has been demoted

.visible .entry _Z6matmulPfjjS_jjS_(
	.param .u64 .ptr .align 1 _Z6matmulPfjjS_jjS__param_0,
	.param .u32 _Z6matmulPfjjS_jjS__param_1,
	.param .u32 _Z6matmulPfjjS_jjS__param_2,
	.param .u64 .ptr .align 1 _Z6matmulPfjjS_jjS__param_3,
	.param .u32 _Z6matmulPfjjS_jjS__param_4,
	.param .u32 _Z6matmulPfjjS_jjS__param_5,
	.param .u64 .ptr .align 1 _Z6matmulPfjjS_jjS__param_6
)
{
	.reg .pred 	%p<12>;
	.reg .b32 	%r<43>;
	.reg .b32 	%f<111>;
	.reg .b64 	%rd<13>;
	// demoted variable
	.shared .align 4 .b8 _ZZ6matmulPfjjS_jjS_E8mat1Tile[4096];
	// demoted variable
	.shared .align 4 .b8 _ZZ6matmulPfjjS_jjS_E8mat2Tile[4096];
	ld.param.u64 	%rd3, [_Z6matmulPfjjS_jjS__param_0];
	ld.param.u32 	%r24, [_Z6matmulPfjjS_jjS__param_1];
	ld.param.u32 	%r25, [_Z6matmulPfjjS_jjS__param_2];
	ld.param.u64 	%rd4, [_Z6matmulPfjjS_jjS__param_3];
	ld.param.u32 	%r26, [_Z6matmulPfjjS_jjS__param_4];
	ld.param.u32 	%r27, [_Z6matmulPfjjS_jjS__param_5];
	ld.param.u64 	%rd5, [_Z6matmulPfjjS_jjS__param_6];
	mov.u32 	%r38, %tid.x;
	mov.u32 	%r28, %ntid.x;
	mov.u32 	%r29, %ctaid.x;
	mad.lo.s32 	%r2, %r28, %r29, %r38;
	mov.u32 	%r40, %tid.y;
	mov.u32 	%r30, %ntid.y;
	mov.u32 	%r31, %ctaid.y;
	mad.lo.s32 	%r4, %r30, %r31, %r40;
	add.s32 	%r5, %r25, 31;
	setp.lt.u32 	%p1, %r5, 32;
	mov.f32 	%f110, 0f00000000;
	@%p1 bra 	$L__BB0_7;
	shl.b32 	%r32, %r40, 7;
	mov.u32 	%r33, _ZZ6matmulPfjjS_jjS_E8mat1Tile;
	add.s32 	%r6, %r33, %r32;
	shl.b32 	%r34, %r38, 2;
	add.s32 	%r7, %r6, %r34;
	mov.u32 	%r35, _ZZ6matmulPfjjS_jjS_E8mat2Tile;
	add.s32 	%r9, %r35, %r34;
	add.s32 	%r8, %r9, %r32;
	shr.u32 	%r36, %r5, 5;
	neg.s32 	%r42, %r36;
	mad.lo.s32 	%r41, %r40, %r27, %r2;
	shl.b32 	%r12, %r27, 5;
	mad.lo.s32 	%r39, %r25, %r4, %r38;
	cvta.to.global.u64 	%rd1, %rd3;
	cvta.to.global.u64 	%rd2, %rd4;
	mov.f32 	%f110, 0f00000000;
$L__BB0_2:
	setp.ge.u32 	%p2, %r4, %r24;
	setp.ge.u32 	%p3, %r38, %r25;
	mov.f32 	%f108, 0f00000000;
	or.pred  	%p4, %p3, %p2;
	@%p4 bra 	$L__BB0_4;
	mul.wide.u32 	%rd6, %r39, 4;
	add.s64 	%rd7, %rd1, %rd6;
	ld.global.f32 	%f108, [%rd7];
$L__BB0_4:
	setp.ge.u32 	%p5, %r2, %r27;
	st.shared.f32 	[%r7], %f108;
	setp.ge.u32 	%p6, %r40, %r26;
	mov.f32 	%f109, 0f00000000;
	or.pred  	%p7, %p5, %p6;
	@%p7 bra 	$L__BB0_6;
	mul.wide.u32 	%rd8, %r41, 4;
	add.s64 	%rd9, %rd2, %rd8;
	ld.global.f32 	%f109, [%rd9];
$L__BB0_6:
	st.shared.f32 	[%r8], %f109;
	bar.sync 	0;
	ld.shared.f32 	%f12, [%r6];
	ld.shared.f32 	%f13, [%r9];
	fma.rn.f32 	%f14, %f12, %f13, %f110;
	ld.shared.f32 	%f15, [%r6+4];
	ld.shared.f32 	%f16, [%r9+128];
	fma.rn.f32 	%f17, %f15, %f16, %f14;
	ld.shared.f32 	%f18, [%r6+8];
	ld.shared.f32 	%f19, [%r9+256];
	fma.rn.f32 	%f20, %f18, %f19, %f17;
	ld.shared.f32 	%f21, [%r6+12];
	ld.shared.f32 	%f22, [%r9+384];
	fma.rn.f32 	%f23, %f21, %f22, %f20;
	ld.shared.f32 	%f24, [%r6+16];
	ld.shared.f32 	%f25, [%r9+512];
	fma.rn.f32 	%f26, %f24, %f25, %f23;
	ld.shared.f32 	%f27, [%r6+20];
	ld.shared.f32 	%f28, [%r9+640];
	fma.rn.f32 	%f29, %f27, %f28, %f26;
	ld.shared.f32 	%f30, [%r6+24];
	ld.shared.f32 	%f31, [%r9+768];
	fma.rn.f32 	%f32, %f30, %f31, %f29;
	ld.shared.f32 	%f33, [%r6+28];
	ld.shared.f32 	%f34, [%r9+896];
	fma.rn.f32 	%f35, %f33, %f34, %f32;
	ld.shared.f32 	%f36, [%r6+32];
	ld.shared.f32 	%f37, [%r9+1024];
	fma.rn.f32 	%f38, %f36, %f37, %f35;
	ld.shared.f32 	%f39, [%r6+36];
	ld.shared.f32 	%f40, [%r9+1152];
	fma.rn.f32 	%f41, %f39, %f40, %f38;
	ld.shared.f32 	%f42, [%r6+40];
	ld.shared.f32 	%f43, [%r9+1280];
	fma.rn.f32 	%f44, %f42, %f43, %f41;
	ld.shared.f32 	%f45, [%r6+44];
	ld.shared.f32 	%f46, [%r9+1408];
	fma.rn.f32 	%f47, %f45, %f46, %f44;
	ld.shared.f32 	%f48, [%r6+48];
	ld.shared.f32 	%f49, [%r9+1536];
	fma.rn.f32 	%f50, %f48, %f49, %f47;
	ld.shared.f32 	%f51, [%r6+52];
	ld.shared.f32 	%f52, [%r9+1664];
	fma.rn.f32 	%f53, %f51, %f52, %f50;
	ld.shared.f32 	%f54, [%r6+56];
	ld.shared.f32 	%f55, [%r9+1792];
	fma.rn.f32 	%f56, %f54, %f55, %f53;
	ld.shared.f32 	%f57, [%r6+60];
	ld.shared.f32 	%f58, [%r9+1920];
	fma.rn.f32 	%f59, %f57, %f58, %f56;
	ld.shared.f32 	%f60, [%r6+64];
	ld.shared.f32 	%f61, [%r9+2048];
	fma.rn.f32 	%f62, %f60, %f61, %f59;
	ld.shared.f32 	%f63, [%r6+68];
	ld.shared.f32 	%f64, [%r9+2176];
	fma.rn.f32 	%f65, %f63, %f64, %f62;
	ld.shared.f32 	%f66, [%r6+72];
	ld.shared.f32 	%f67, [%r9+2304];
	fma.rn.f32 	%f68, %f66, %f67, %f65;
	ld.shared.f32 	%f69, [%r6+76];
	ld.shared.f32 	%f70, [%r9+2432];
	fma.rn.f32 	%f71, %f69, %f70, %f68;
	ld.shared.f32 	%f72, [%r6+80];
	ld.shared.f32 	%f73, [%r9+2560];
	fma.rn.f32 	%f74, %f72, %f73, %f71;
	ld.shared.f32 	%f75, [%r6+84];
	ld.shared.f32 	%f76, [%r9+2688];
	fma.rn.f32 	%f77, %f75, %f76, %f74;
	ld.shared.f32 	%f78, [%r6+88];
	ld.shared.f32 	%f79, [%r9+2816];
	fma.rn.f32 	%f80, %f78, %f79, %f77;
	ld.shared.f32 	%f81, [%r6+92];
	ld.shared.f32 	%f82, [%r9+2944];
	fma.rn.f32 	%f83, %f81, %f82, %f80;
	ld.shared.f32 	%f84, [%r6+96];
	ld.shared.f32 	%f85, [%r9+3072];
	fma.rn.f32 	%f86, %f84, %f85, %f83;
	ld.shared.f32 	%f87, [%r6+100];
	ld.shared.f32 	%f88, [%r9+3200];
	fma.rn.f32 	%f89, %f87, %f88, %f86;
	ld.shared.f32 	%f90, [%r6+104];
	ld.shared.f32 	%f91, [%r9+3328];
	fma.rn.f32 	%f92, %f90, %f91, %f89;
	ld.shared.f32 	%f93, [%r6+108];
	ld.shared.f32 	%f94, [%r9+3456];
	fma.rn.f32 	%f95, %f93, %f94, %f92;
	ld.shared.f32 	%f96, [%r6+112];
	ld.shared.f32 	%f97, [%r9+3584];
	fma.rn.f32 	%f98, %f96, %f97, %f95;
	ld.shared.f32 	%f99, [%r6+116];
	ld.shared.f32 	%f100, [%r9+3712];
	fma.rn.f32 	%f101, %f99, %f100, %f98;
	ld.shared.f32 	%f102, [%r6+120];
	ld.shared.f32 	%f103, [%r9+3840];
	fma.rn.f32 	%f104, %f102, %f103, %f101;
	ld.shared.f32 	%f105, [%r6+124];
	ld.shared.f32 	%f106, [%r9+3968];
	fma.rn.f32 	%f110, %f105, %f106, %f104;
	bar.sync 	0;
	add.s32 	%r42, %r42, 1;
	setp.ne.s32 	%p8, %r42, 0;
	add.s32 	%r41, %r41, %r12;
	add.s32 	%r40, %r40, 32;
	add.s32 	%r39, %r39, 32;
	add.s32 	%r38, %r38, 32;
	@%p8 bra 	$L__BB0_2;
$L__BB0_7:
	setp.ge.u32 	%p9, %r4, %r24;
	setp.ge.u32 	%p10, %r2, %r27;
	or.pred  	%p11, %p9, %p10;
	@%p11 bra 	$L__BB0_9;
	mad.lo.s32 	%r37, %r27, %r4, %r2;
	cvta.to.global.u64 	%rd10, %rd5;
	mul.wide.u32 	%rd11, %r37, 4;
	add.s64 	%rd12, %rd10, %rd11;
	st.global.f32 	[%rd12], %f110;
$L__BB0_9:
	ret;

}
	// .globl	_Z20bahdanauAttScore_gpuv
.visible .entry _Z20bahdanauAttScore_gpuv()
{


	ret;

}


// ===== COMPILED SASS (sm_100) =====

	.target	sm_100

	.elftype	@"ET_EXEC"


//--------------------- .note.nv.tkinfo           --------------------------
	.section	.note.nv.tkinfo,"",@"SHT_NOTE"
	.sectionflags	@"SHF_NOTE_NV_TKINFO"
	.tkinfo
        /*0018*/ 	.word	0x00000002
        /*0030*/ 	.string	""
        /*0030*/ 	.string	"ptxas"
        /*0030*/ 	.string	"Cuda compilation tools, release 13.0, V13.0.88"
        /*0030*/ 	.string	"Build cuda_13.0.r13.0/compiler.36424714_0"
        /*0030*/ 	.string	"-arch sm_100 -m 64 "



//--------------------- .note.nv.cuinfo           --------------------------
	.section	.note.nv.cuinfo,"",@"SHT_NOTE"
	.sectionflags	@"SHF_NOTE_NV_CUINFO"
        /*0018*/ 	.short	0x0002
        /*001a*/ 	.short	0x0064
        /*001c*/ 	.short	0x0082
	.zero		2


//--------------------- .nv.info                  --------------------------
	.section	.nv.info,"",@"SHT_CUDA_INFO"
	.align	4


	//----- nvinfo : EIATTR_REGCOUNT
	.align		4
        /*0000*/ 	.byte	0x04, 0x2f
        /*0002*/ 	.short	(.L_1 - .L_0)
	.align		4
.L_0:
        /*0004*/ 	.word	index@(_Z6matmulPfjjS_jjS_)
        /*0008*/ 	.word	0x00000020


	//----- nvinfo : EIATTR_FRAME_SIZE
	.align		4
.L_1:
        /*000c*/ 	.byte	0x04, 0x11
        /*000e*/ 	.short	(.L_3 - .L_2)
	.align		4
.L_2:
        /*0010*/ 	.word	index@(_Z6matmulPfjjS_jjS_)
        /*0014*/ 	.word	0x00000000


	//----- nvinfo : EIATTR_REGCOUNT
	.align		4
.L_3:
        /*0018*/ 	.byte	0x04, 0x2f
        /*001a*/ 	.short	(.L_5 - .L_4)
	.align		4
.L_4:
        /*001c*/ 	.word	index@(_Z20bahdanauAttScore_gpuv)
        /*0020*/ 	.word	0x00000004


	//----- nvinfo : EIATTR_FRAME_SIZE
	.align		4
.L_5:
        /*0024*/ 	.byte	0x04, 0x11
        /*0026*/ 	.short	(.L_7 - .L_6)
	.align		4
.L_6:
        /*0028*/ 	.word	index@(_Z20bahdanauAttScore_gpuv)
        /*002c*/ 	.word	0x00000000


	//----- nvinfo : EIATTR_MIN_STACK_SIZE
	.align		4
.L_7:
        /*0030*/ 	.byte	0x04, 0x12
        /*0032*/ 	.short	(.L_9 - .L_8)
	.align		4
.L_8:
        /*0034*/ 	.word	index@(_Z20bahdanauAttScore_gpuv)
        /*0038*/ 	.word	0x00000000


	//----- nvinfo : EIATTR_MIN_STACK_SIZE
	.align		4
.L_9:
        /*003c*/ 	.byte	0x04, 0x12
        /*003e*/ 	.short	(.L_11 - .L_10)
	.align		4
.L_10:
        /*0040*/ 	.word	index@(_Z6matmulPfjjS_jjS_)
        /*0044*/ 	.word	0x00000000
.L_11:


//--------------------- .nv.compat                --------------------------
	.section	.nv.compat,"",@"SHT_CUDA_COMPAT_INFO"
	.align	4
        /*0000*/ 	.byte	0x02, 0x09, 0x00, 0x00, 0x02, 0x02, 0x01, 0x00, 0x02, 0x05, 0x05, 0x00, 0x03, 0x07, 0x01, 0x01
        /*0010*/ 	.byte	0x02, 0x03, 0x00, 0x00, 0x02, 0x06, 0x01, 0x00, 0x04, 0x0b, 0x08, 0x00, 0x09, 0x00, 0x00, 0x00
        /*0020*/ 	.byte	0x00, 0x00, 0x00, 0x00


//--------------------- .nv.info._Z20bahdanauAttScore_gpuv --------------------------
	.section	.nv.info._Z20bahdanauAttScore_gpuv,"",@"SHT_CUDA_INFO"
	.sectionflags	@""
	.align	4


	//----- nvinfo : EIATTR_CUDA_API_VERSION
	.align		4
        /*0000*/ 	.byte	0x04, 0x37
        /*0002*/ 	.short	(.L_13 - .L_12)
.L_12:
        /*0004*/ 	.word	0x00000082


	//----- nvinfo : EIATTR_SPARSE_MMA_MASK
	.align		4
.L_13:
        /*0008*/ 	.byte	0x03, 0x50
        /*000a*/ 	.short	0x0000


	//----- nvinfo : EIATTR_MAXREG_COUNT
	.align		4
        /*000c*/ 	.byte	0x03, 0x1b
        /*000e*/ 	.short	0x00ff


	//----- nvinfo : EIATTR_MERCURY_ISA_VERSION
	.align		4
        /*0010*/ 	.byte	0x03, 0x5f
        /*0012*/ 	.short	0x0101


	//----- nvinfo : EIATTR_VRC_CTA_INIT_COUNT
	.align		4
        /*0014*/ 	.byte	0x02, 0x4a
	.zero		1
	.zero		1


	//----- nvinfo : EIATTR_EXIT_INSTR_OFFSETS
	.align		4
        /*0018*/ 	.byte	0x04, 0x1c
        /*001a*/ 	.short	(.L_15 - .L_14)


	//   ....[0]....
.L_14:
        /*001c*/ 	.word	0x00000010


	//----- nvinfo : EIATTR_SW_WAR
	.align		4
.L_15:
        /*0020*/ 	.byte	0x04, 0x36
        /*0022*/ 	.short	(.L_17 - .L_16)
.L_16:
        /*0024*/ 	.word	0x00000008
.L_17:


//--------------------- .nv.info._Z6matmulPfjjS_jjS_ --------------------------
	.section	.nv.info._Z6matmulPfjjS_jjS_,"",@"SHT_CUDA_INFO"
	.sectionflags	@""
	.align	4


	//----- nvinfo : EIATTR_CUDA_API_VERSION
	.align		4
        /*0000*/ 	.byte	0x04, 0x37
        /*0002*/ 	.short	(.L_19 - .L_18)
.L_18:
        /*0004*/ 	.word	0x00000082


	//----- nvinfo : EIATTR_KPARAM_INFO
	.align		4
.L_19:
        /*0008*/ 	.byte	0x04, 0x17
        /*000a*/ 	.short	(.L_21 - .L_20)
.L_20:
        /*000c*/ 	.word	0x00000000
        /*0010*/ 	.short	0x0006
        /*0012*/ 	.short	0x0020
        /*0014*/ 	.byte	0x00, 0xf5, 0x21, 0x00


	//----- nvinfo : EIATTR_KPARAM_INFO
	.align		4
.L_21:
        /*0018*/ 	.byte	0x04, 0x17
        /*001a*/ 	.short	(.L_23 - .L_22)
.L_22:
        /*001c*/ 	.word	0x00000000
        /*0020*/ 	.short	0x0005
        /*0022*/ 	.short	0x001c
        /*0024*/ 	.byte	0x00, 0xf0, 0x11, 0x00


	//----- nvinfo : EIATTR_KPARAM_INFO
	.align		4
.L_23:
        /*0028*/ 	.byte	0x04, 0x17
        /*002a*/ 	.short	(.L_25 - .L_24)
.L_24:
        /*002c*/ 	.word	0x00000000
        /*0030*/ 	.short	0x0004
        /*0032*/ 	.short	0x0018
        /*0034*/ 	.byte	0x00, 0xf0, 0x11, 0x00


	//----- nvinfo : EIATTR_KPARAM_INFO
	.align		4
.L_25:
        /*0038*/ 	.byte	0x04, 0x17
        /*003a*/ 	.short	(.L_27 - .L_26)
.L_26:
        /*003c*/ 	.word	0x00000000
        /*0040*/ 	.short	0x0003
        /*0042*/ 	.short	0x0010
        /*0044*/ 	.byte	0x00, 0xf5, 0x21, 0x00


	//----- nvinfo : EIATTR_KPARAM_INFO
	.align		4
.L_27:
        /*0048*/ 	.byte	0x04, 0x17
        /*004a*/ 	.short	(.L_29 - .L_28)
.L_28:
        /*004c*/ 	.word	0x00000000
        /*0050*/ 	.short	0x0002
        /*0052*/ 	.short	0x000c
        /*0054*/ 	.byte	0x00, 0xf0, 0x11, 0x00


	//----- nvinfo : EIATTR_KPARAM_INFO
	.align		4
.L_29:
        /*0058*/ 	.byte	0x04, 0x17
        /*005a*/ 	.short	(.L_31 - .L_30)
.L_30:
        /*005c*/ 	.word	0x00000000
        /*0060*/ 	.short	0x0001
        /*0062*/ 	.short	0x0008
        /*0064*/ 	.byte	0x00, 0xf0, 0x11, 0x00


	//----- nvinfo : EIATTR_KPARAM_INFO
	.align		4
.L_31:
        /*0068*/ 	.byte	0x04, 0x17
        /*006a*/ 	.short	(.L_33 - .L_32)
.L_32:
        /*006c*/ 	.word	0x00000000
        /*0070*/ 	.short	0x0000
        /*0072*/ 	.short	0x0000
        /*0074*/ 	.byte	0x00, 0xf5, 0x21, 0x00


	//----- nvinfo : EIATTR_SPARSE_MMA_MASK
	.align		4
.L_33:
        /*0078*/ 	.byte	0x03, 0x50
        /*007a*/ 	.short	0x0000


	//----- nvinfo : EIATTR_MAXREG_COUNT
	.align		4
        /*007c*/ 	.byte	0x03, 0x1b
        /*007e*/ 	.short	0x00ff


	//----- nvinfo : EIATTR_NUM_BARRIERS
	.align		4
        /*0080*/ 	.byte	0x02, 0x4c
        /*0082*/ 	.byte	0x01
	.zero		1


	//----- nvinfo : EIATTR_MERCURY_ISA_VERSION
	.align		4
        /*0084*/ 	.byte	0x03, 0x5f
        /*0086*/ 	.short	0x0101


	//----- nvinfo : EIATTR_VRC_CTA_INIT_COUNT
	.align		4
        /*0088*/ 	.byte	0x02, 0x4a
	.zero		1
	.zero		1


	//----- nvinfo : EIATTR_EXIT_INSTR_OFFSETS
	.align		4
        /*008c*/ 	.byte	0x04, 0x1c
        /*008e*/ 	.short	(.L_35 - .L_34)


	//   ....[0]....
.L_34:
        /*0090*/ 	.word	0x00000840


	//   ....[1]....
        /*0094*/ 	.word	0x00000890


	//----- nvinfo : EIATTR_CBANK_PARAM_SIZE
	.align		4
.L_35:
        /*0098*/ 	.byte	0x03, 0x19
        /*009a*/ 	.short	0x0028


	//----- nvinfo : EIATTR_PARAM_CBANK
	.align		4
        /*009c*/ 	.byte	0x04, 0x0a
        /*009e*/ 	.short	(.L_37 - .L_36)
	.align		4
.L_36:
        /*00a0*/ 	.word	index@(.nv.constant0._Z6matmulPfjjS_jjS_)
        /*00a4*/ 	.short	0x0380
        /*00a6*/ 	.short	0x0028


	//----- nvinfo : EIATTR_SW_WAR
	.align		4
.L_37:
        /*00a8*/ 	.byte	0x04, 0x36
        /*00aa*/ 	.short	(.L_39 - .L_38)
.L_38:
        /*00ac*/ 	.word	0x00000008
.L_39:


//--------------------- .nv.callgraph             --------------------------
	.section	.nv.callgraph,"",@"SHT_CUDA_CALLGRAPH"
	.align	4
	.sectionentsize	8
	.align		4
        /*0000*/ 	.word	0x00000000
	.align		4
        /*0004*/ 	.word	0xffffffff
	.align		4
        /*0008*/ 	.word	0x00000000
	.align		4
        /*000c*/ 	.word	0xfffffffe
	.align		4
        /*0010*/ 	.word	0x00000000
	.align		4
        /*0014*/ 	.word	0xfffffffd
	.align		4
        /*0018*/ 	.word	0x00000000
	.align		4
        /*001c*/ 	.word	0xfffffffc


//--------------------- .text._Z20bahdanauAttScore_gpuv --------------------------
	.section	.text._Z20bahdanauAttScore_gpuv,"ax",@progbits
	.align	128
        .global         _Z20bahdanauAttScore_gpuv
        .type           _Z20bahdanauAttScore_gpuv,@function
        .size           _Z20bahdanauAttScore_gpuv,(.L_x_4 - _Z20bahdanauAttScore_gpuv)
        .other          _Z20bahdanauAttScore_gpuv,@"STO_CUDA_ENTRY STV_DEFAULT"
_Z20bahdanauAttScore_gpuv:
.text._Z20bahdanauAttScore_gpuv:
[----:B------:R-:W-:Y:S01]  /*0000*/  LDC R1, c[0x0][0x37c] ;  /* 0x0000df00ff017b82 */ /* 0x000fe20000000800 */
[----:B------:R-:W-:Y:S05]  /*0010*/  EXIT ;  /* 0x000000000000794d */ /* 0x000fea0003800000 */
.L_x_0:
[----:B------:R-:W-:-:S00]  /*0020*/  BRA `(.L_x_0) ;  /* 0xfffffffc00fc7947 */ /* 0x000fc0000383ffff */
[----:B------:R-:W-:-:S00]  /*0030*/  NOP ;  /* 0x0000000000007918 */ /* 0x000fc00000000000 */
        /* <DEDUP_REMOVED lines=12> */
.L_x_4:


//--------------------- .text._Z6matmulPfjjS_jjS_ --------------------------
	.section	.text._Z6matmulPfjjS_jjS_,"ax",@progbits
	.align	128
        .global         _Z6matmulPfjjS_jjS_
        .type           _Z6matmulPfjjS_jjS_,@function
        .size           _Z6matmulPfjjS_jjS_,(.L_x_5 - _Z6matmulPfjjS_jjS_)
        .other          _Z6matmulPfjjS_jjS_,@"STO_CUDA_ENTRY STV_DEFAULT"
_Z6matmulPfjjS_jjS_:
.text._Z6matmulPfjjS_jjS_:
[----:B------:R-:W-:Y:S01]  /*0000*/  LDC R1, c[0x0][0x37c] ;  /* 0x0000df00ff017b82 */ /* 0x000fe20000000800 */
[----:B------:R-:W0:Y:S01]  /*0010*/  LDCU UR10, c[0x0][0x38c] ;  /* 0x00007180ff0a77ac */ /* 0x000e220008000800 */
[----:B------:R-:W1:Y:S01]  /*0020*/  S2R R19, SR_TID.X ;  /* 0x0000000000137919 */ /* 0x000e620000002100 */
[----:B------:R-:W-:Y:S01]  /*0030*/  HFMA2 R23, -RZ, RZ, 0, 0 ;  /* 0x00000000ff177431 */ /* 0x000fe200000001ff */
[----:B------:R-:W1:Y:S01]  /*0040*/  LDCU UR5, c[0x0][0x360] ;  /* 0x00006c00ff0577ac */ /* 0x000e620008000800 */
[----:B------:R-:W1:Y:S01]  /*0050*/  S2R R20, SR_CTAID.X ;  /* 0x0000000000147919 */ /* 0x000e620000002500 */
[----:B------:R-:W2:Y:S01]  /*0060*/  LDCU UR6, c[0x0][0x364] ;  /* 0x00006c80ff0677ac */ /* 0x000ea20008000800 */
[----:B------:R-:W2:Y:S01]  /*0070*/  S2R R17, SR_TID.Y ;  /* 0x0000000000117919 */ /* 0x000ea20000002200 */
[----:B------:R-:W3:Y:S01]  /*0080*/  LDCU UR14, c[0x0][0x39c] ;  /* 0x00007380ff0e77ac */ /* 0x000ee20008000800 */
[----:B------:R-:W2:Y:S01]  /*0090*/  S2R R18, SR_CTAID.Y ;  /* 0x0000000000127919 */ /* 0x000ea20000002600 */
[----:B------:R-:W4:Y:S01]  /*00a0*/  LDCU.64 UR8, c[0x0][0x358] ;  /* 0x00006b00ff0877ac */ /* 0x000f220008000a00 */
[----:B0-----:R-:W-:-:S04]  /*00b0*/  UIADD3 UR4, UPT, UPT, UR10, 0x1f, URZ ;  /* 0x0000001f0a047890 */ /* 0x001fc8000fffe0ff */
[----:B------:R-:W-:Y:S01]  /*00c0*/  UISETP.GE.U32.AND UP0, UPT, UR4, 0x20, UPT ;  /* 0x000000200400788c */ /* 0x000fe2000bf06070 */
[----:B-1----:R-:W-:Y:S02]  /*00d0*/  IMAD R20, R20, UR5, R19 ;  /* 0x0000000514147c24 */ /* 0x002fe4000f8e0213 */
[----:B--2---:R-:W-:-:S06]  /*00e0*/  IMAD R18, R18, UR6, R17 ;  /* 0x0000000612127c24 */ /* 0x004fcc000f8e0211 */
[----:B---34-:R-:W-:Y:S05]  /*00f0*/  BRA.U !UP0, `(.L_x_1) ;  /* 0x0000000508c47547 */ /* 0x018fea000b800000 */
[----:B------:R-:W0:Y:S01]  /*0100*/  S2UR UR7, SR_CgaCtaId ;  /* 0x00000000000779c3 */ /* 0x000e220000008800 */
[----:B------:R-:W1:Y:S01]  /*0110*/  LDCU UR12, c[0x0][0x388] ;  /* 0x00007100ff0c77ac */ /* 0x000e620008000800 */
[----:B------:R-:W-:Y:S01]  /*0120*/  MOV R23, RZ ;  /* 0x000000ff00177202 */ /* 0x000fe20000000f00 */
[----:B------:R-:W-:Y:S01]  /*0130*/  IMAD R7, R18, UR10, R19 ;  /* 0x0000000a12077c24 */ /* 0x000fe2000f8e0213 */
[----:B------:R-:W2:Y:S04]  /*0140*/  LDCU UR11, c[0x0][0x39c] ;  /* 0x00007380ff0b77ac */ /* 0x000ea80008000800 */
[----:B------:R-:W3:Y:S01]  /*0150*/  LDC.64 R4, c[0x0][0x398] ;  /* 0x0000e600ff047b82 */ /* 0x000ee20000000a00 */
[----:B------:R-:W-:Y:S01]  /*0160*/  UMOV UR5, 0x400 ;  /* 0x0000040000057882 */ /* 0x000fe20000000000 */
[----:B------:R-:W-:-:S02]  /*0170*/  USHF.R.U32.HI UR6, URZ, 0x5, UR4 ;  /* 0x00000005ff067899 */ /* 0x000fc40008011604 */
[----:B------:R-:W-:Y:S01]  /*0180*/  UIADD3 UR4, UPT, UPT, UR5, 0x1000, URZ ;  /* 0x0000100005047890 */ /* 0x000fe2000fffe0ff */
[----:B------:R-:W4:Y:S01]  /*0190*/  LDCU UR13, c[0x0][0x38c] ;  /* 0x00007180ff0d77ac */ /* 0x000f220008000800 */
[----:B------:R-:W-:Y:S01]  /*01a0*/  UIADD3 UR6, UPT, UPT, -UR6, URZ, URZ ;  /* 0x000000ff06067290 */ /* 0x000fe2000fffe1ff */
[----:B-1----:R-:W-:Y:S01]  /*01b0*/  ISETP.GE.U32.AND P1, PT, R18, UR12, PT ;  /* 0x0000000c12007c0c */ /* 0x002fe2000bf26070 */
[----:B--2---:R-:W-:Y:S01]  /*01c0*/  IMAD R16, R17, UR11, R20 ;  /* 0x0000000b11107c24 */ /* 0x004fe2000f8e0214 */
[----:B0-----:R-:W-:Y:S02]  /*01d0*/  ULEA UR5, UR7, UR5, 0x18 ;  /* 0x0000000507057291 */ /* 0x001fe4000f8ec0ff */
[----:B------:R-:W-:-:S04]  /*01e0*/  ULEA UR4, UR7, UR4, 0x18 ;  /* 0x0000000407047291 */ /* 0x000fc8000f8ec0ff */
[----:B------:R-:W-:Y:S02]  /*01f0*/  LEA R6, R17, UR5, 0x7 ;  /* 0x0000000511067c11 */ /* 0x000fe4000f8e38ff */
[C---:B------:R-:W-:Y:S02]  /*0200*/  LEA R0, R19.reuse, UR4, 0x2 ;  /* 0x0000000413007c11 */ /* 0x040fe4000f8e10ff */
[----:B------:R-:W-:Y:S02]  /*0210*/  LEA R3, R19, R6, 0x2 ;  /* 0x0000000613037211 */ /* 0x000fe400078e10ff */
[----:B----4-:R-:W-:-:S07]  /*0220*/  LEA R2, R17, R0, 0x7 ;  /* 0x0000000011027211 */ /* 0x010fce00078e38ff */
.L_x_2:
[----:B---3--:R-:W-:Y:S01]  /*0230*/  ISETP.GE.U32.AND P0, PT, R17, R4, PT ;  /* 0x000000041100720c */ /* 0x008fe20003f06070 */
[----:B------:R-:W-:Y:S01]  /*0240*/  HFMA2 R29, -RZ, RZ, 0, 0 ;  /* 0x00000000ff1d7431 */ /* 0x000fe200000001ff */
[----:B------:R-:W-:Y:S02]  /*0250*/  ISETP.GE.U32.OR P2, PT, R19, UR13, P1 ;  /* 0x0000000d13007c0c */ /* 0x000fe40008f46470 */
[----:B------:R-:W-:Y:S02]  /*0260*/  ISETP.GE.U32.OR P0, PT, R20, R5, P0 ;  /* 0x000000051400720c */ /* 0x000fe40000706470 */
[----:B------:R-:W-:-:S09]  /*0270*/  MOV R22, RZ ;  /* 0x000000ff00167202 */ /* 0x000fd20000000f00 */
[----:B------:R-:W0:Y:S08]  /*0280*/  @!P2 LDC.64 R10, c[0x0][0x380] ;  /* 0x0000e000ff0aab82 */ /* 0x000e300000000a00 */
[----:B------:R-:W1:Y:S01]  /*0290*/  @!P0 LDC.64 R8, c[0x0][0x390] ;  /* 0x0000e400ff088b82 */ /* 0x000e620000000a00 */
[----:B0-----:R-:W-:-:S05]  /*02a0*/  @!P2 IMAD.WIDE.U32 R10, R7, 0x4, R10 ;  /* 0x00000004070aa825 */ /* 0x001fca00078e000a */
[----:B------:R-:W2:Y:S01]  /*02b0*/  @!P2 LDG.E R22, desc[UR8][R10.64] ;  /* 0x000000080a16a981 */ /* 0x000ea2000c1e1900 */
[----:B-1----:R-:W-:-:S05]  /*02c0*/  @!P0 IMAD.WIDE.U32 R24, R16, 0x4, R8 ;  /* 0x0000000410188825 */ /* 0x002fca00078e0008 */
[----:B------:R-:W3:Y:S01]  /*02d0*/  @!P0 LDG.E R29, desc[UR8][R24.64] ;  /* 0x00000008181d8981 */ /* 0x000ee2000c1e1900 */
[----:B------:R-:W-:-:S04]  /*02e0*/  UIADD3 UR6, UPT, UPT, UR6, 0x1, URZ ;  /* 0x0000000106067890 */ /* 0x000fc8000fffe0ff */
[----:B------:R-:W-:Y:S01]  /*02f0*/  UISETP.NE.AND UP0, UPT, UR6, URZ, UPT ;  /* 0x000000ff0600728c */ /* 0x000fe2000bf05270 */
[----:B--2---:R-:W-:Y:S04]  /*0300*/  STS [R3], R22 ;  /* 0x0000001603007388 */ /* 0x004fe80000000800 */
[----:B---3--:R-:W-:Y:S01]  /*0310*/  STS [R2], R29 ;  /* 0x0000001d02007388 */ /* 0x008fe20000000800 */
[----:B------:R-:W-:Y:S06]  /*0320*/  BAR.SYNC.DEFER_BLOCKING 0x0 ;  /* 0x0000000000007b1d */ /* 0x000fec0000010000 */
[----:B------:R-:W-:Y:S04]  /*0330*/  LDS R26, [R0] ;  /* 0x00000000001a7984 */ /* 0x000fe80000000800 */
[----:B------:R-:W0:Y:S04]  /*0340*/  LDS.128 R12, [R6] ;  /* 0x00000000060c7984 */ /* 0x000e280000000c00 */
[----:B------:R-:W1:Y:S04]  /*0350*/  LDS R25, [R0+0x80] ;  /* 0x0000800000197984 */ /* 0x000e680000000800 */
[----:B------:R-:W2:Y:S04]  /*0360*/  LDS R27, [R0+0x100] ;  /* 0x00010000001b7984 */ /* 0x000ea80000000800 */
[----:B------:R-:W3:Y:S04]  /*0370*/  LDS R28, [R0+0x180] ;  /* 0x00018000001c7984 */ /* 0x000ee80000000800 */
[----:B------:R-:W-:Y:S04]  /*0380*/  LDS R21, [R0+0x200] ;  /* 0x0002000000157984 */ /* 0x000fe80000000800 */
[----:B------:R-:W4:Y:S04]  /*0390*/  LDS.128 R8, [R6+0x10] ;  /* 0x0000100006087984 */ /* 0x000f280000000c00 */
[----:B------:R-:W5:Y:S04]  /*03a0*/  LDS R22, [R0+0x280] ;  /* 0x0002800000167984 */ /* 0x000f680000000800 */
[----:B------:R-:W-:Y:S01]  /*03b0*/  LDS R24, [R0+0x480] ;  /* 0x0004800000187984 */ /* 0x000fe20000000800 */
[----:B0-----:R-:W-:-:S03]  /*03c0*/  FFMA R12, R12, R26, R23 ;  /* 0x0000001a0c0c7223 */ /* 0x001fc60000000017 */
[----:B------:R-:W0:Y:S04]  /*03d0*/  LDS R23, [R0+0x300] ;  /* 0x0003000000177984 */ /* 0x000e280000000800 */
[----:B------:R-:W0:Y:S01]  /*03e0*/  LDS R26, [R0+0x380] ;  /* 0x00038000001a7984 */ /* 0x000e220000000800 */
[----:B-1----:R-:W-:-:S03]  /*03f0*/  FFMA R12, R25, R13, R12 ;  /* 0x0000000d190c7223 */ /* 0x002fc6000000000c */
[----:B------:R-:W-:Y:S01]  /*0400*/  LDS R25, [R0+0x400] ;  /* 0x0004000000197984 */ /* 0x000fe20000000800 */
[----:B--2---:R-:W-:-:S04]  /*0410*/  FFMA R27, R27, R14, R12 ;  /* 0x0000000e1b1b7223 */ /* 0x004fc8000000000c */
[----:B---3--:R-:W-:Y:S02]  /*0420*/  FFMA R27, R28, R15, R27 ;  /* 0x0000000f1c1b7223 */ /* 0x008fe4000000001b */
[----:B------:R-:W1:Y:S02]  /*0430*/  LDS.128 R12, [R6+0x20] ;  /* 0x00002000060c7984 */ /* 0x000e640000000c00 */
[----:B----4-:R-:W-:Y:S02]  /*0440*/  FFMA R21, R8, R21, R27 ;  /* 0x0000001508157223 */ /* 0x010fe4000000001b */
[----:B------:R-:W-:Y:S02]  /*0450*/  LDS R28, [R0+0x580] ;  /* 0x00058000001c7984 */ /* 0x000fe40000000800 */
[----:B-----5:R-:W-:Y:S02]  /*0460*/  FFMA R22, R22, R9, R21 ;  /* 0x0000000916167223 */ /* 0x020fe40000000015 */
[----:B------:R-:W2:Y:S02]  /*0470*/  LDS R21, [R0+0x500] ;  /* 0x0005000000157984 */ /* 0x000ea40000000800 */
[----:B0-----:R-:W-:-:S02]  /*0480*/  FFMA R23, R23, R10, R22 ;  /* 0x0000000a17177223 */ /* 0x001fc40000000016 */
[----:B------:R-:W-:Y:S02]  /*0490*/  LDS R22, [R0+0x680] ;  /* 0x0006800000167984 */ /* 0x000fe40000000800 */
[----:B------:R-:W-:Y:S02]  /*04a0*/  FFMA R27, R26, R11, R23 ;  /* 0x0000000b1a1b7223 */ /* 0x000fe40000000017 */
[----:B------:R-:W-:Y:S04]  /*04b0*/  LDS R23, [R0+0x600] ;  /* 0x0006000000177984 */ /* 0x000fe80000000800 */
[----:B------:R-:W0:Y:S04]  /*04c0*/  LDS.128 R8, [R6+0x30] ;  /* 0x0000300006087984 */ /* 0x000e280000000c00 */
[----:B------:R-:W-:Y:S01]  /*04d0*/  LDS R26, [R0+0x780] ;  /* 0x00078000001a7984 */ /* 0x000fe20000000800 */
[----:B-1----:R-:W-:-:S04]  /*04e0*/  FFMA R25, R12, R25, R27 ;  /* 0x000000190c197223 */ /* 0x002fc8000000001b */
[----:B------:R-:W-:Y:S02]  /*04f0*/  FFMA R24, R24, R13, R25 ;  /* 0x0000000d18187223 */ /* 0x000fe40000000019 */
[----:B------:R-:W1:Y:S02]  /*0500*/  LDS R25, [R0+0x700] ;  /* 0x0007000000197984 */ /* 0x000e640000000800 */
[----:B--2---:R-:W-:Y:S02]  /*0510*/  FFMA R21, R21, R14, R24 ;  /* 0x0000000e15157223 */ /* 0x004fe40000000018 */
[----:B------:R-:W-:Y:S02]  /*0520*/  LDS R24, [R0+0x880] ;  /* 0x0008800000187984 */ /* 0x000fe40000000800 */
[----:B------:R-:W-:Y:S02]  /*0530*/  FFMA R27, R28, R15, R21 ;  /* 0x0000000f1c1b7223 */ /* 0x000fe40000000015 */
[----:B------:R-:W-:Y:S04]  /*0540*/  LDS R21, [R0+0x800] ;  /* 0x0008000000157984 */ /* 0x000fe80000000800 */
[----:B------:R-:W2:Y:S04]  /*0550*/  LDS.128 R12, [R6+0x40] ;  /* 0x00004000060c7984 */ /* 0x000ea80000000c00 */
[----:B------:R-:W-:Y:S01]  /*0560*/  LDS R28, [R0+0x980] ;  /* 0x00098000001c7984 */ /* 0x000fe20000000800 */
[----:B0-----:R-:W-:-:S03]  /*0570*/  FFMA R23, R8, R23, R27 ;  /* 0x0000001708177223 */ /* 0x001fc6000000001b */
[----:B------:R-:W0:Y:S01]  /*0580*/  LDS R27, [R0+0x900] ;  /* 0x00090000001b7984 */ /* 0x000e220000000800 */
[----:B------:R-:W-:-:S03]  /*0590*/  FFMA R22, R22, R9, R23 ;  /* 0x0000000916167223 */ /* 0x000fc60000000017 */
[----:B------:R-:W-:Y:S01]  /*05a0*/  LDS R23, [R0+0xa00] ;  /* 0x000a000000177984 */ /* 0x000fe20000000800 */
[----:B-1----:R-:W-:-:S03]  /*05b0*/  FFMA R25, R25, R10, R22 ;  /* 0x0000000a19197223 */ /* 0x002fc60000000016 */
[----:B------:R-:W-:Y:S01]  /*05c0*/  LDS R22, [R0+0xa80] ;  /* 0x000a800000167984 */ /* 0x000fe20000000800 */
[----:B------:R-:W-:-:S03]  /*05d0*/  FFMA R25, R26, R11, R25 ;  /* 0x0000000b1a197223 */ /* 0x000fc60000000019 */
[----:B------:R-:W1:Y:S04]  /*05e0*/  LDS.128 R8, [R6+0x50] ;  /* 0x0000500006087984 */ /* 0x000e680000000c00 */
[----:B------:R-:W-:Y:S01]  /*05f0*/  LDS R26, [R0+0xb80] ;  /* 0x000b8000001a7984 */ /* 0x000fe20000000800 */
[----:B--2---:R-:W-:-:S03]  /*0600*/  FFMA R21, R12, R21, R25 ;  /* 0x000000150c157223 */ /* 0x004fc60000000019 */
[----:B------:R-:W-:Y:S01]  /*0610*/  LDS R25, [R0+0xc00] ;  /* 0x000c000000197984 */ /* 0x000fe20000000800 */
[----:B------:R-:W-:-:S03]  /*0620*/  FFMA R24, R24, R13, R21 ;  /* 0x0000000d18187223 */ /* 0x000fc60000000015 */
[----:B------:R-:W2:Y:S01]  /*0630*/  LDS R21, [R0+0xb00] ;  /* 0x000b000000157984 */ /* 0x000ea20000000800 */
[----:B0-----:R-:W-:-:S03]  /*0640*/  FFMA R27, R27, R14, R24 ;  /* 0x0000000e1b1b7223 */ /* 0x001fc60000000018 */
[----:B------:R-:W-:Y:S01]  /*0650*/  LDS R24, [R0+0xc80] ;  /* 0x000c800000187984 */ /* 0x000fe20000000800 */
[----:B------:R-:W-:-:S03]  /*0660*/  FFMA R27, R28, R15, R27 ;  /* 0x0000000f1c1b7223 */ /* 0x000fc6000000001b */
[----:B------:R-:W0:Y:S04]  /*0670*/  LDS.128 R12, [R6+0x60] ;  /* 0x00006000060c7984 */ /* 0x000e280000000c00 */
[----:B------:R-:W-:Y:S01]  /*0680*/  LDS R28, [R0+0xf00] ;  /* 0x000f0000001c7984 */ /* 0x000fe20000000800 */
[----:B-1----:R-:W-:-:S04]  /*0690*/  FFMA R23, R8, R23, R27 ;  /* 0x0000001708177223 */ /* 0x002fc8000000001b */
[----:B------:R-:W-:Y:S02]  /*06a0*/  FFMA R22, R22, R9, R23 ;  /* 0x0000000916167223 */ /* 0x000fe40000000017 */
[----:B------:R-:W1:Y:S02]  /*06b0*/  LDS R23, [R0+0xd00] ;  /* 0x000d000000177984 */ /* 0x000e640000000800 */
[----:B--2---:R-:W-:Y:S02]  /*06c0*/  FFMA R21, R21, R10, R22 ;  /* 0x0000000a15157223 */ /* 0x004fe40000000016 */
[----:B------:R-:W2:Y:S02]  /*06d0*/  LDS R22, [R0+0xd80] ;  /* 0x000d800000167984 */ /* 0x000ea40000000800 */
[----:B------:R-:W-:Y:S02]  /*06e0*/  FFMA R27, R26, R11, R21 ;  /* 0x0000000b1a1b7223 */ /* 0x000fe40000000015 */
[----:B------:R-:W-:Y:S04]  /*06f0*/  LDS R21, [R0+0xe00] ;  /* 0x000e000000157984 */ /* 0x000fe80000000800 */
[----:B------:R-:W3:Y:S01]  /*0700*/  LDS.128 R8, [R6+0x70] ;  /* 0x0000700006087984 */ /* 0x000ee20000000c00 */
[----:B0-----:R-:W-:-:S03]  /*0710*/  FFMA R25, R12, R25, R27 ;  /* 0x000000190c197223 */ /* 0x001fc6000000001b */
[----:B------:R-:W0:Y:S01]  /*0720*/  LDS R12, [R0+0xe80] ;  /* 0x000e8000000c7984 */ /* 0x000e220000000800 */
[----:B------:R-:W-:-:S03]  /*0730*/  FFMA R26, R24, R13, R25 ;  /* 0x0000000d181a7223 */ /* 0x000fc60000000019 */
[----:B------:R-:W4:Y:S01]  /*0740*/  LDS R24, [R0+0xf80] ;  /* 0x000f800000187984 */ /* 0x000f220000000800 */
[----:B-1----:R-:W-:-:S04]  /*0750*/  FFMA R23, R23, R14, R26 ;  /* 0x0000000e17177223 */ /* 0x002fc8000000001a */
[----:B--2---:R-:W-:-:S04]  /*0760*/  FFMA R15, R22, R15, R23 ;  /* 0x0000000f160f7223 */ /* 0x004fc80000000017 */
[----:B---3--:R-:W-:Y:S01]  /*0770*/  FFMA R15, R8, R21, R15 ;  /* 0x00000015080f7223 */ /* 0x008fe2000000000f */
[----:B------:R-:W-:-:S03]  /*0780*/  IADD3 R17, PT, PT, R17, 0x20, RZ ;  /* 0x0000002011117810 */ /* 0x000fc60007ffe0ff */
[----:B0-----:R-:W-:-:S04]  /*0790*/  FFMA R9, R12, R9, R15 ;  /* 0x000000090c097223 */ /* 0x001fc8000000000f */
[----:B------:R-:W-:Y:S01]  /*07a0*/  FFMA R9, R28, R10, R9 ;  /* 0x0000000a1c097223 */ /* 0x000fe20000000009 */
[----:B------:R-:W-:Y:S02]  /*07b0*/  IADD3 R19, PT, PT, R19, 0x20, RZ ;  /* 0x0000002013137810 */ /* 0x000fe40007ffe0ff */
[----:B------:R-:W-:Y:S01]  /*07c0*/  IADD3 R7, PT, PT, R7, 0x20, RZ ;  /* 0x0000002007077810 */ /* 0x000fe20007ffe0ff */
[----:B----4-:R-:W-:Y:S01]  /*07d0*/  FFMA R23, R24, R11, R9 ;  /* 0x0000000b18177223 */ /* 0x010fe20000000009 */
[----:B------:R-:W-:Y:S01]  /*07e0*/  LEA R16, R5, R16, 0x5 ;  /* 0x0000001005107211 */ /* 0x000fe200078e28ff */
[----:B------:R-:W-:Y:S06]  /*07f0*/  BAR.SYNC.DEFER_BLOCKING 0x0 ;  /* 0x0000000000007b1d */ /* 0x000fec0000010000 */
[----:B------:R-:W-:Y:S05]  /*0800*/  BRA.U UP0, `(.L_x_2) ;  /* 0xfffffff900887547 */ /* 0x000fea000b83ffff */
.L_x_1:
[----:B------:R-:W0:Y:S01]  /*0810*/  LDCU UR4, c[0x0][0x388] ;  /* 0x00007100ff0477ac */ /* 0x000e220008000800 */
[----:B------:R-:W-:-:S04]  /*0820*/  ISETP.GE.U32.AND P0, PT, R20, UR14, PT ;  /* 0x0000000e14007c0c */ /* 0x000fc8000bf06070 */
[----:B0-----:R-:W-:-:S13]  /*0830*/  ISETP.GE.U32.OR P0, PT, R18, UR4, P0 ;  /* 0x0000000412007c0c */ /* 0x001fda0008706470 */
[----:B------:R-:W-:Y:S05]  /*0840*/  @P0 EXIT ;  /* 0x000000000000094d */ /* 0x000fea0003800000 */
[----:B------:R-:W0:Y:S01]  /*0850*/  LDC.64 R2, c[0x0][0x3a0] ;  /* 0x0000e800ff027b82 */ /* 0x000e220000000a00 */
[----:B------:R-:W-:-:S04]  /*0860*/  IMAD R5, R18, UR14, R20 ;  /* 0x0000000e12057c24 */ /* 0x000fc8000f8e0214 */
[----:B0-----:R-:W-:-:S05]  /*0870*/  IMAD.WIDE.U32 R2, R5, 0x4, R2 ;  /* 0x0000000405027825 */ /* 0x001fca00078e0002 */
[----:B------:R-:W-:Y:S01]  /*0880*/  STG.E desc[UR8][R2.64], R23 ;  /* 0x0000001702007986 */ /* 0x000fe2000c101908 */
[----:B------:R-:W-:Y:S05]  /*0890*/  EXIT ;  /* 0x000000000000794d */ /* 0x000fea0003800000 */
.L_x_3:
        /* <DEDUP_REMOVED lines=14> */
.L_x_5:


//--------------------- .nv.shared.reserved.0     --------------------------
	.section	.nv.shared.reserved.0,"aw",@nobits
	.weak		__nv_reservedSMEM_offset_0_alias
	.size		__nv_reservedSMEM_offset_0_alias, 0, 64
	.other		__nv_reservedSMEM_offset_0_alias,@"STO_CUDA_RESERVED_SHARED STV_DEFAULT"
__nv_reservedSMEM_offset_0_alias:
	.zero		0
	.zero		64


//--------------------- .nv.shared._Z6matmulPfjjS_jjS_ --------------------------
	.section	.nv.shared._Z6matmulPfjjS_jjS_,"aw",@nobits
	.sectionflags	@""
	.align	4
.nv.shared._Z6matmulPfjjS_jjS_:
	.zero		9216


//--------------------- .nv.constant0._Z20bahdanauAttScore_gpuv --------------------------
	.section	.nv.constant0._Z20bahdanauAttScore_gpuv,"a",@progbits
	.sectionflags	@""
	.align	4
.nv.constant0._Z20bahdanauAttScore_gpuv:
	.zero		896


//--------------------- .nv.constant0._Z6matmulPfjjS_jjS_ --------------------------
	.section	.nv.constant0._Z6matmulPfjjS_jjS_,"a",@progbits
	.sectionflags	@""
	.align	4
.nv.constant0._Z6matmulPfjjS_jjS_:
	.zero		936


//--------------------- SYMBOLS --------------------------

	.type		.nv.reservedSmem.offset0,@object
	.size		.nv.reservedSmem.offset0,0x4
	.type		.nv.reservedSmem.cap,@object
	.size		.nv.reservedSmem.cap,0x4
